	.headerflags	@"EF_CUDA_TEXMODE_UNIFIED EF_CUDA_64BIT_ADDRESS EF_CUDA_ACCELERATORS EF_CUDA_SM90 EF_CUDA_VIRTUAL_SM(EF_CUDA_SM90)"
	.elftype	@"ET_EXEC"


//--------------------- .nv.info                  --------------------------
	.section	.nv.info,"",@"SHT_CUDA_INFO"
	.align	4


	//----- nvinfo : EIATTR_REGCOUNT
	.align		4
        /*0000*/ 	.byte	0x04, 0x2f
        /*0002*/ 	.short	(.L_2 - .L_1)
	.align		4
.L_1:
        /*0004*/ 	.word	index@(triton_poi_fused_leaky_relu_native_group_norm_1)
        /*0008*/ 	.word	0x00000020


	//----- nvinfo : EIATTR_MIN_STACK_SIZE
	.align		4
.L_2:
        /*000c*/ 	.byte	0x04, 0x12
        /*000e*/ 	.short	(.L_4 - .L_3)
	.align		4
.L_3:
        /*0010*/ 	.word	index@(triton_poi_fused_leaky_relu_native_group_norm_1)
        /*0014*/ 	.word	0x00000000


	//----- nvinfo : EIATTR_FRAME_SIZE
	.align		4
.L_4:
        /*0018*/ 	.byte	0x04, 0x11
        /*001a*/ 	.short	(.L_6 - .L_5)
	.align		4
.L_5:
        /*001c*/ 	.word	index@(triton_poi_fused_leaky_relu_native_group_norm_1)
        /*0020*/ 	.word	0x00000000


	//----- nvinfo : EIATTR_MIN_STACK_SIZE
	.align		4
.L_6:
        /*0024*/ 	.byte	0x04, 0x12
        /*0026*/ 	.short	(.L_8 - .L_7)
	.align		4
.L_7:
        /*0028*/ 	.word	index@(triton_poi_fused_leaky_relu_native_group_norm_1)
        /*002c*/ 	.word	0x00000000
.L_8:


//--------------------- .nv.info.triton_poi_fused_leaky_relu_native_group_norm_1 --------------------------
	.section	.nv.info.triton_poi_fused_leaky_relu_native_group_norm_1,"",@"SHT_CUDA_INFO"
	.sectionflags	@""
	.align	4


	//----- nvinfo : EIATTR_CUDA_API_VERSION
	.align		4
        /*0000*/ 	.byte	0x04, 0x37
        /*0002*/ 	.short	(.L_10 - .L_9)
.L_9:
        /*0004*/ 	.word	0x0000007c


	//----- nvinfo : EIATTR_KPARAM_INFO
	.align		4
.L_10:
        /*0008*/ 	.byte	0x04, 0x17
        /*000a*/ 	.short	(.L_12 - .L_11)
.L_11:
        /*000c*/ 	.word	0x00000000
        /*0010*/ 	.short	0x0006
        /*0012*/ 	.short	0x0030
        /*0014*/ 	.byte	0x00, 0xf0, 0x11, 0x00


	//----- nvinfo : EIATTR_KPARAM_INFO
	.align		4
.L_12:
        /*0018*/ 	.byte	0x04, 0x17
        /*001a*/ 	.short	(.L_14 - .L_13)
.L_13:
        /*001c*/ 	.word	0x00000000
        /*0020*/ 	.short	0x0005
        /*0022*/ 	.short	0x0028
        /*0024*/ 	.byte	0x00, 0xf4, 0x21, 0x00


	//----- nvinfo : EIATTR_KPARAM_INFO
	.align		4
.L_14:
        /*0028*/ 	.byte	0x04, 0x17
        /*002a*/ 	.short	(.L_16 - .L_15)
.L_15:
        /*002c*/ 	.word	0x00000000
        /*0030*/ 	.short	0x0004
        /*0032*/ 	.short	0x0020
        /*0034*/ 	.byte	0x00, 0xf4, 0x21, 0x00


	//----- nvinfo : EIATTR_KPARAM_INFO
	.align		4
.L_16:
        /*0038*/ 	.byte	0x04, 0x17
        /*003a*/ 	.short	(.L_18 - .L_17)
.L_17:
        /*003c*/ 	.word	0x00000000
        /*0040*/ 	.short	0x0003
        /*0042*/ 	.short	0x0018
        /*0044*/ 	.byte	0x00, 0xf4, 0x21, 0x00


	//----- nvinfo : EIATTR_KPARAM_INFO
	.align		4
.L_18:
        /*0048*/ 	.byte	0x04, 0x17
        /*004a*/ 	.short	(.L_20 - .L_19)
.L_19:
        /*004c*/ 	.word	0x00000000
        /*0050*/ 	.short	0x0002
        /*0052*/ 	.short	0x0010
        /*0054*/ 	.byte	0x00, 0xf4, 0x21, 0x00


	//----- nvinfo : EIATTR_KPARAM_INFO
	.align		4
.L_20:
        /*0058*/ 	.byte	0x04, 0x17
        /*005a*/ 	.short	(.L_22 - .L_21)
.L_21:
        /*005c*/ 	.word	0x00000000
        /*0060*/ 	.short	0x0001
        /*0062*/ 	.short	0x0008
        /*0064*/ 	.byte	0x00, 0xf4, 0x21, 0x00


	//----- nvinfo : EIATTR_KPARAM_INFO
	.align		4
.L_22:
        /*0068*/ 	.byte	0x04, 0x17
        /*006a*/ 	.short	(.L_24 - .L_23)
.L_23:
        /*006c*/ 	.word	0x00000000
        /*0070*/ 	.short	0x0000
        /*0072*/ 	.short	0x0000
        /*0074*/ 	.byte	0x00, 0xf4, 0x21, 0x00


	//----- nvinfo : EIATTR_SPARSE_MMA_MASK
	.align		4
.L_24:
        /*0078*/ 	.byte	0x03, 0x50
        /*007a*/ 	.short	0x0000


	//----- nvinfo : EIATTR_MAXREG_COUNT
	.align		4
        /*007c*/ 	.byte	0x03, 0x1b
        /*007e*/ 	.short	0x00ff


	//----- nvinfo : EIATTR_EXIT_INSTR_OFFSETS
	.align		4
        /*0080*/ 	.byte	0x04, 0x1c
        /*0082*/ 	.short	(.L_26 - .L_25)


	//   ....[0]....
.L_25:
        /*0084*/ 	.word	0x00000610


	//----- nvinfo : EIATTR_REQNTID
	.align		4
.L_26:
        /*0088*/ 	.byte	0x04, 0x10
        /*008a*/ 	.short	(.L_28 - .L_27)
.L_27:
        /*008c*/ 	.word	0x00000080
        /*0090*/ 	.word	0x00000001
        /*0094*/ 	.word	0x00000001


	//----- nvinfo : EIATTR_CBANK_PARAM_SIZE
	.align		4
.L_28:
        /*0098*/ 	.byte	0x03, 0x19
        /*009a*/ 	.short	0x0034


	//----- nvinfo : EIATTR_PARAM_CBANK
	.align		4
        /*009c*/ 	.byte	0x04, 0x0a
        /*009e*/ 	.short	(.L_30 - .L_29)
	.align		4
.L_29:
        /*00a0*/ 	.word	index@(.nv.constant0.triton_poi_fused_leaky_relu_native_group_norm_1)
        /*00a4*/ 	.short	0x0210
        /*00a6*/ 	.short	0x0034


	//----- nvinfo : EIATTR_SW_WAR
	.align		4
.L_30:
        /*00a8*/ 	.byte	0x04, 0x36
        /*00aa*/ 	.short	(.L_32 - .L_31)
.L_31:
        /*00ac*/ 	.word	0x00000008
.L_32:


//--------------------- .nv.callgraph             --------------------------
	.section	.nv.callgraph,"",@"SHT_CUDA_CALLGRAPH"
	.align	4
	.sectionentsize	8
	.align		4
        /*0000*/ 	.word	0x00000000
	.align		4
        /*0004*/ 	.word	0xffffffff
	.align		4
        /*0008*/ 	.word	0x00000000
	.align		4
        /*000c*/ 	.word	0xfffffffe
	.align		4
        /*0010*/ 	.word	0x00000000
	.align		4
        /*0014*/ 	.word	0xfffffffd
	.align		4
        /*0018*/ 	.word	0x00000000
	.align		4
        /*001c*/ 	.word	0xfffffffc


//--------------------- .nv.constant4             --------------------------
	.section	.nv.constant4,"a",@progbits
	.align	8
	.align		8
.nv.constant4:
        /*0000*/ 	.dword	_$_str


//--------------------- .text.triton_poi_fused_leaky_relu_native_group_norm_1 --------------------------
	.section	.text.triton_poi_fused_leaky_relu_native_group_norm_1,"ax",@progbits
	.align	128
        .global         triton_poi_fused_leaky_relu_native_group_norm_1
        .type           triton_poi_fused_leaky_relu_native_group_norm_1,@function
        .size           triton_poi_fused_leaky_relu_native_group_norm_1,(.L_x_1 - triton_poi_fused_leaky_relu_native_group_norm_1)
        .other          triton_poi_fused_leaky_relu_native_group_norm_1,@"STO_CUDA_ENTRY STV_DEFAULT"
triton_poi_fused_leaky_relu_native_group_norm_1:
.text.triton_poi_fused_leaky_relu_native_group_norm_1:
[----:B------:R-:W-:Y:S01]  /*0000*/  LDC R1, c[0x0][0x28] ;  /* 0x00000a00ff017b82 */ /* 0x000fe20000000800 */
[----:B------:R-:W1:Y:S07]  /*0010*/  S2R R0, SR_TID.X ;  /* 0x0000000000007919 */ /* 0x000e6e0000002100 */
[----:B------:R-:W2:Y:S01]  /*0020*/  LDC.64 R6, c[0x0][0x228] ;  /* 0x00008a00ff067b82 */ /* 0x000ea20000000a00 */
[----:B------:R-:W-:Y:S01]  /*0030*/  ULDC.64 UR4, c[0x0][0x208] ;  /* 0x0000820000047ab9 */ /* 0x000fe20000000a00 */
[----:B------:R-:W3:Y:S06]  /*0040*/  S2R R3, SR_CTAID.X ;  /* 0x0000000000037919 */ /* 0x000eec0000002500 */
[----:B------:R-:W4:Y:S08]  /*0050*/  LDC.64 R4, c[0x0][0x220] ;  /* 0x00008800ff047b82 */ /* 0x000f300000000a00 */
[----:B------:R-:W5:Y:S08]  /*0060*/  LDC.64 R18, c[0x0][0x218] ;  /* 0x00008600ff127b82 */ /* 0x000f700000000a00 */
[----:B------:R-:W5:Y:S01]  /*0070*/  LDC.64 R12, c[0x0][0x230] ;  /* 0x00008c00ff0c7b82 */ /* 0x000f620000000a00 */
[----:B-1----:R-:W-:-:S02]  /*0080*/  SHF.L.U32 R0, R0, 0x2, RZ ;  /* 0x0000000200007819 */ /* 0x002fc400000006ff */
[----:B---3--:R-:W-:Y:S02]  /*0090*/  SHF.R.S32.HI R15, RZ, 0x15, R3 ;  /* 0x00000015ff0f7819 */ /* 0x008fe40000011403 */
[----:B------:R-:W-:Y:S02]  /*00a0*/  LOP3.LUT R0, R0, 0x1fc, RZ, 0xc0, !PT ;  /* 0x000001fc00007812 */ /* 0x000fe400078ec0ff */
[----:B------:R-:W-:Y:S02]  /*00b0*/  SGXT R15, R15, 0x1 ;  /* 0x000000010f0f781a */ /* 0x000fe40000000200 */
[----:B------:R-:W-:-:S04]  /*00c0*/  LEA R0, R3, R0, 0xa ;  /* 0x0000000003007211 */ /* 0x000fc800078e50ff */
[C---:B------:R-:W-:Y:S02]  /*00d0*/  LEA.HI R2, R15.reuse, R0, RZ, 0xb ;  /* 0x000000000f027211 */ /* 0x040fe400078f58ff */
[----:B------:R-:W-:Y:S02]  /*00e0*/  IADD3 R9, R0, 0x200, RZ ;  /* 0x0000020000097810 */ /* 0x000fe40007ffe0ff */
[----:B------:R-:W-:Y:S02]  /*00f0*/  SHF.R.S32.HI R21, RZ, 0xb, R2 ;  /* 0x0000000bff157819 */ /* 0x000fe40000011402 */
[----:B------:R-:W-:-:S03]  /*0100*/  LEA.HI R2, R15, R9, RZ, 0xb ;  /* 0x000000090f027211 */ /* 0x000fc600078f58ff */
[----:B--2---:R-:W-:Y:S01]  /*0110*/  IMAD.WIDE R16, R21, 0x4, R6 ;  /* 0x0000000415107825 */ /* 0x004fe200078e0206 */
[----:B------:R-:W-:Y:S02]  /*0120*/  SHF.R.S32.HI R25, RZ, 0xb, R2 ;  /* 0x0000000bff197819 */ /* 0x000fe40000011402 */
[----:B------:R-:W1:Y:S01]  /*0130*/  LDC.64 R2, c[0x0][0x238] ;  /* 0x00008e00ff027b82 */ /* 0x000e620000000a00 */
[----:B------:R-:W-:Y:S01]  /*0140*/  LEA.HI R8, R15, R0, RZ, 0xa ;  /* 0x000000000f087211 */ /* 0x000fe200078f50ff */
[----:B------:R-:W2:Y:S01]  /*0150*/  LDG.E.EL R14, desc[UR4][R16.64] ;  /* 0x00000004100e7981 */ /* 0x000ea2000c2e1900 */
[----:B------:R-:W-:Y:S01]  /*0160*/  IMAD.WIDE R10, R25, 0x4, R6 ;  /* 0x00000004190a7825 */ /* 0x000fe200078e0206 */
[----:B------:R-:W-:Y:S02]  /*0170*/  LEA.HI R26, R15, R9, RZ, 0xa ;  /* 0x000000090f1a7211 */ /* 0x000fe400078f50ff */
[----:B------:R-:W-:Y:S01]  /*0180*/  SHF.R.S32.HI R8, RZ, 0xa, R8 ;  /* 0x0000000aff087819 */ /* 0x000fe20000011408 */
[----:B----4-:R-:W-:Y:S01]  /*0190*/  IMAD.WIDE R20, R21, 0x4, R4 ;  /* 0x0000000415147825 */ /* 0x010fe200078e0204 */
[----:B------:R-:W3:Y:S02]  /*01a0*/  LDG.E.EL R15, desc[UR4][R10.64] ;  /* 0x000000040a0f7981 */ /* 0x000ee4000c2e1900 */
[----:B------:R-:W-:Y:S01]  /*01b0*/  LEA.HI R6, R8, R8, RZ, 0x5 ;  /* 0x0000000808067211 */ /* 0x000fe200078f28ff */
[----:B-----5:R-:W-:Y:S01]  /*01c0*/  IMAD.WIDE R18, R0, 0x4, R18 ;  /* 0x0000000400127825 */ /* 0x020fe200078e0212 */
[----:B------:R-:W-:Y:S01]  /*01d0*/  SHF.R.S32.HI R26, RZ, 0xa, R26 ;  /* 0x0000000aff1a7819 */ /* 0x000fe2000001141a */
[----:B------:R1:W4:Y:S01]  /*01e0*/  LDG.E.EL R16, desc[UR4][R20.64] ;  /* 0x0000000414107981 */ /* 0x000322000c2e1900 */
[----:B------:R-:W-:Y:S01]  /*01f0*/  LOP3.LUT R9, R6, 0xffffffe0, RZ, 0xc0, !PT ;  /* 0xffffffe006097812 */ /* 0x000fe200078ec0ff */
[----:B------:R-:W-:Y:S01]  /*0200*/  IMAD.WIDE R24, R25, 0x4, R4 ;  /* 0x0000000419187825 */ /* 0x000fe200078e0204 */
[----:B------:R-:W-:Y:S01]  /*0210*/  LEA.HI R22, R26, R26, RZ, 0x5 ;  /* 0x0000001a1a167211 */ /* 0x000fe200078f28ff */
[----:B------:R-:W4:Y:S01]  /*0220*/  LDG.E.128 R4, desc[UR4][R18.64] ;  /* 0x0000000412047981 */ /* 0x000f22000c1e1d00 */
[----:B------:R-:W-:-:S02]  /*0230*/  IADD3 R27, R8, -R9, RZ ;  /* 0x80000009081b7210 */ /* 0x000fc40007ffe0ff */
[----:B------:R-:W-:Y:S01]  /*0240*/  LOP3.LUT R29, R22, 0xffffffe0, RZ, 0xc0, !PT ;  /* 0xffffffe0161d7812 */ /* 0x000fe200078ec0ff */
[----:B------:R-:W5:Y:S02]  /*0250*/  LDG.E.EL R17, desc[UR4][R24.64] ;  /* 0x0000000418117981 */ /* 0x000f64000c2e1900 */
[C---:B0-----:R-:W-:Y:S02]  /*0260*/  IMAD.WIDE R22, R27.reuse, 0x4, R12 ;  /* 0x000000041b167825 */ /* 0x041fe400078e020c */
[----:B------:R0:W5:Y:S01]  /*0270*/  LDG.E.128 R8, desc[UR4][R18.64+0x800] ;  /* 0x0008000412087981 */ /* 0x000162000c1e1d00 */
[----:B------:R-:W-:Y:S01]  /*0280*/  IADD3 R29, R26, -R29, RZ ;  /* 0x8000001d1a1d7210 */ /* 0x000fe20007ffe0ff */
[----:B-1----:R-:W-:Y:S02]  /*0290*/  IMAD.WIDE R20, R27, 0x4, R2 ;  /* 0x000000041b147825 */ /* 0x002fe400078e0202 */
[----:B------:R-:W5:Y:S04]  /*02a0*/  LDG.E.EL R22, desc[UR4][R22.64] ;  /* 0x0000000416167981 */ /* 0x000f68000c2e1900 */
[----:B------:R-:W5:Y:S01]  /*02b0*/  LDG.E.EL R21, desc[UR4][R20.64] ;  /* 0x0000000414157981 */ /* 0x000f62000c2e1900 */
[----:B------:R-:W-:-:S04]  /*02c0*/  IMAD.WIDE R12, R29, 0x4, R12 ;  /* 0x000000041d0c7825 */ /* 0x000fc800078e020c */
[----:B------:R-:W-:Y:S02]  /*02d0*/  IMAD.WIDE R26, R29, 0x4, R2 ;  /* 0x000000041d1a7825 */ /* 0x000fe400078e0202 */
[----:B------:R1:W5:Y:S04]  /*02e0*/  LDG.E.EL R2, desc[UR4][R12.64] ;  /* 0x000000040c027981 */ /* 0x000368000c2e1900 */
[----:B------:R-:W5:Y:S01]  /*02f0*/  LDG.E.EL R3, desc[UR4][R26.64] ;  /* 0x000000041a037981 */ /* 0x000f62000c2e1900 */
[----:B0-----:R-:W-:Y:S01]  /*0300*/  HFMA2.MMA R19, -RZ, RZ, 0.75, 0 ;  /* 0x3a000000ff137435 */ /* 0x001fe200000001ff */
[----:B-1----:R-:W0:Y:S02]  /*0310*/  LDC.64 R12, c[0x0][0x210] ;  /* 0x00008400ff0c7b82 */ /* 0x002e240000000a00 */
[----:B0-----:R-:W-:-:S07]  /*0320*/  IMAD.WIDE R12, R0, 0x4, R12 ;  /* 0x00000004000c7825 */ /* 0x001fce00078e020c */
[----:B--2---:R-:W-:-:S06]  /*0330*/  FFMA R18, R14, R19, 9.9999997473787516356e-06 ;  /* 0x3727c5ac0e127423 */ /* 0x004fcc0000000013 */
[----:B------:R-:W0:Y:S01]  /*0340*/  MUFU.RSQ R18, R18 ;  /* 0x0000001200127308 */ /* 0x000e220000001400 */
[----:B---3--:R-:W-:-:S07]  /*0350*/  FFMA R14, R15, R19, 9.9999997473787516356e-06 ;  /* 0x3727c5ac0f0e7423 */ /* 0x008fce0000000013 */
[----:B------:R-:W1:Y:S01]  /*0360*/  MUFU.RSQ R14, R14 ;  /* 0x0000000e000e7308 */ /* 0x000e620000001400 */
[--C-:B----4-:R-:W-:Y:S01]  /*0370*/  FADD R19, R7, -R16.reuse ;  /* 0x8000001007137221 */ /* 0x110fe20000000000 */
[--C-:B------:R-:W-:Y:S01]  /*0380*/  FADD R7, R5, -R16.reuse ;  /* 0x8000001005077221 */ /* 0x100fe20000000000 */
[--C-:B------:R-:W-:Y:S01]  /*0390*/  FADD R5, R4, -R16.reuse ;  /* 0x8000001004057221 */ /* 0x100fe20000000000 */
[----:B------:R-:W-:Y:S01]  /*03a0*/  FADD R15, R6, -R16 ;  /* 0x80000010060f7221 */ /* 0x000fe20000000000 */
[C---:B0-----:R-:W-:Y:S01]  /*03b0*/  FMUL R19, R18.reuse, R19 ;  /* 0x0000001312137220 */ /* 0x041fe20000400000 */
[C---:B------:R-:W-:Y:S01]  /*03c0*/  FMUL R20, R18.reuse, R7 ;  /* 0x0000000712147220 */ /* 0x040fe20000400000 */
[----:B------:R-:W-:Y:S01]  /*03d0*/  FMUL R4, R18, R5 ;  /* 0x0000000512047220 */ /* 0x000fe20000400000 */
[--C-:B-----5:R-:W-:Y:S01]  /*03e0*/  FADD R5, R8, -R17.reuse ;  /* 0x8000001108057221 */ /* 0x120fe20000000000 */
[--C-:B------:R-:W-:Y:S01]  /*03f0*/  FADD R11, R11, -R17.reuse ;  /* 0x800000110b0b7221 */ /* 0x100fe20000000000 */
[--C-:B------:R-:W-:Y:S01]  /*0400*/  FADD R9, R9, -R17.reuse ;  /* 0x8000001109097221 */ /* 0x100fe20000000000 */
[----:B------:R-:W-:Y:S01]  /*0410*/  FADD R17, R10, -R17 ;  /* 0x800000110a117221 */ /* 0x000fe20000000000 */
[----:B------:R-:W-:Y:S01]  /*0420*/  FMUL R6, R18, R15 ;  /* 0x0000000f12067220 */ /* 0x000fe20000400000 */
[C---:B-1----:R-:W-:Y:S01]  /*0430*/  FMUL R10, R14.reuse, R11 ;  /* 0x0000000b0e0a7220 */ /* 0x042fe20000400000 */
[----:B------:R-:W-:Y:S01]  /*0440*/  FMUL R18, R14, R9 ;  /* 0x000000090e127220 */ /* 0x000fe20000400000 */
[--C-:B------:R-:W-:Y:S01]  /*0450*/  FFMA R7, R22, R19, R21.reuse ;  /* 0x0000001316077223 */ /* 0x100fe20000000015 */
[C---:B------:R-:W-:Y:S01]  /*0460*/  FMUL R16, R14.reuse, R17 ;  /* 0x000000110e107220 */ /* 0x040fe20000400000 */
[----:B------:R-:W-:Y:S01]  /*0470*/  FMUL R8, R14, R5 ;  /* 0x000000050e087220 */ /* 0x000fe20000400000 */
[C-C-:B------:R-:W-:Y:S01]  /*0480*/  FFMA R4, R22.reuse, R4, R21.reuse ;  /* 0x0000000416047223 */ /* 0x140fe20000000015 */
[C-C-:B------:R-:W-:Y:S01]  /*0490*/  FFMA R5, R22.reuse, R20, R21.reuse ;  /* 0x0000001416057223 */ /* 0x140fe20000000015 */
[----:B------:R-:W-:Y:S01]  /*04a0*/  FSETP.GT.AND P6, PT, R7, RZ, PT ;  /* 0x000000ff0700720b */ /* 0x000fe20003fc4000 */
[----:B------:R-:W-:-:S02]  /*04b0*/  FFMA R6, R22, R6, R21 ;  /* 0x0000000616067223 */ /* 0x000fc40000000015 */
[----:B------:R-:W-:Y:S02]  /*04c0*/  FSETP.GT.AND P2, PT, R4, RZ, PT ;  /* 0x000000ff0400720b */ /* 0x000fe40003f44000 */
[----:B------:R-:W-:Y:S01]  /*04d0*/  FSETP.GT.AND P1, PT, R5, RZ, PT ;  /* 0x000000ff0500720b */ /* 0x000fe20003f24000 */
[C-C-:B------:R-:W-:Y:S01]  /*04e0*/  FFMA R11, R2.reuse, R10, R3.reuse ;  /* 0x0000000a020b7223 */ /* 0x140fe20000000003 */
[C-C-:B------:R-:W-:Y:S01]  /*04f0*/  FFMA R8, R2.reuse, R8, R3.reuse ;  /* 0x0000000802087223 */ /* 0x140fe20000000003 */
[C-C-:B------:R-:W-:Y:S01]  /*0500*/  FFMA R9, R2.reuse, R18, R3.reuse ;  /* 0x0000001202097223 */ /* 0x140fe20000000003 */
[----:B------:R-:W-:Y:S01]  /*0510*/  FFMA R10, R2, R16, R3 ;  /* 0x00000010020a7223 */ /* 0x000fe20000000003 */
[----:B------:R-:W-:Y:S02]  /*0520*/  FSETP.GT.AND P0, PT, R6, RZ, PT ;  /* 0x000000ff0600720b */ /* 0x000fe40003f04000 */
[----:B------:R-:W-:Y:S01]  /*0530*/  FSETP.GT.AND P3, PT, R11, RZ, PT ;  /* 0x000000ff0b00720b */ /* 0x000fe20003f64000 */
[----:B------:R-:W-:Y:S01]  /*0540*/  @!P6 FMUL R7, R7, 0.20000000298023223877 ;  /* 0x3e4ccccd0707e820 */ /* 0x000fe20000400000 */
[----:B------:R-:W-:-:S02]  /*0550*/  FSETP.GT.AND P4, PT, R10, RZ, PT ;  /* 0x000000ff0a00720b */ /* 0x000fc40003f84000 */
[----:B------:R-:W-:Y:S01]  /*0560*/  FSETP.GT.AND P5, PT, R9, RZ, PT ;  /* 0x000000ff0900720b */ /* 0x000fe20003fa4000 */
[----:B------:R-:W-:Y:S01]  /*0570*/  @!P2 FMUL R4, R4, 0.20000000298023223877 ;  /* 0x3e4ccccd0404a820 */ /* 0x000fe20000400000 */
[----:B------:R-:W-:Y:S01]  /*0580*/  FSETP.GT.AND P6, PT, R8, RZ, PT ;  /* 0x000000ff0800720b */ /* 0x000fe20003fc4000 */
[----:B------:R-:W-:-:S04]  /*0590*/  @!P1 FMUL R5, R5, 0.20000000298023223877 ;  /* 0x3e4ccccd05059820 */ /* 0x000fc80000400000 */
[----:B------:R-:W-:Y:S02]  /*05a0*/  @!P0 FMUL R6, R6, 0.20000000298023223877 ;  /* 0x3e4ccccd06068820 */ /* 0x000fe40000400000 */
[----:B------:R-:W-:Y:S02]  /*05b0*/  @!P3 FMUL R11, R11, 0.20000000298023223877 ;  /* 0x3e4ccccd0b0bb820 */ /* 0x000fe40000400000 */
[----:B------:R-:W-:Y:S01]  /*05c0*/  @!P4 FMUL R10, R10, 0.20000000298023223877 ;  /* 0x3e4ccccd0a0ac820 */ /* 0x000fe20000400000 */
[----:B------:R-:W-:Y:S01]  /*05d0*/  STG.E.128 desc[UR4][R12.64], R4 ;  /* 0x000000040c007986 */ /* 0x000fe2000c101d04 */
[----:B------:R-:W-:Y:S02]  /*05e0*/  @!P5 FMUL R9, R9, 0.20000000298023223877 ;  /* 0x3e4ccccd0909d820 */ /* 0x000fe40000400000 */
[----:B------:R-:W-:-:S05]  /*05f0*/  @!P6 FMUL R8, R8, 0.20000000298023223877 ;  /* 0x3e4ccccd0808e820 */ /* 0x000fca0000400000 */
[----:B------:R-:W-:Y:S01]  /*0600*/  STG.E.128 desc[UR4][R12.64+0x800], R8 ;  /* 0x000800080c007986 */ /* 0x000fe2000c101d04 */
[----:B------:R-:W-:Y:S05]  /*0610*/  EXIT ;  /* 0x000000000000794d */ /* 0x000fea0003800000 */
.L_x_0:
[----:B------:R-:W-:-:S00]  /*0620*/  BRA `(.L_x_0) ;  /* 0xfffffffc00fc7947 */ /* 0x000fc0000383ffff */
[----:B------:R-:W-:-:S00]  /*0630*/  NOP ;  /* 0x0000000000007918 */ /* 0x000fc00000000000 */
        /* <DEDUP_REMOVED lines=12> */
.L_x_1:


//--------------------- .nv.global.init           --------------------------
	.section	.nv.global.init,"aw",@progbits
.nv.global.init:
	.type		_$_str,@object
	.size		_$_str,(.L_0 - _$_str)
_$_str:
        /*0000*/ 	.byte	0x5f, 0x5f, 0x43, 0x55, 0x44, 0x41, 0x5f, 0x46, 0x54, 0x5a, 0x00
.L_0:


//--------------------- .nv.constant0.triton_poi_fused_leaky_relu_native_group_norm_1 --------------------------
	.section	.nv.constant0.triton_poi_fused_leaky_relu_native_group_norm_1,"a",@progbits
	.sectionflags	@""
	.align	4
.nv.constant0.triton_poi_fused_leaky_relu_native_group_norm_1:
	.zero		580
